//
// Generated by NVIDIA NVVM Compiler
//
// Compiler Build ID: CL-36424714
// Cuda compilation tools, release 13.0, V13.0.88
// Based on NVVM 20.0.0
//

.version 9.0
.target sm_100
.address_size 64

	// .globl	_Z16helloWorldKernelv
.extern .func  (.param .b32 func_retval0) vprintf
(
	.param .b64 vprintf_param_0,
	.param .b64 vprintf_param_1
)
;
.global .align 1 .b8 $str[47] = {72, 101, 108, 108, 111, 32, 87, 111, 114, 108, 100, 32, 102, 114, 111, 109, 32, 84, 104, 114, 101, 97, 100, 32, 40, 37, 100, 44, 32, 37, 100, 41, 32, 105, 110, 32, 66, 108, 111, 99, 107, 32, 37, 100, 33, 10};

.visible .entry _Z16helloWorldKernelv()
{
	.local .align 8 .b8 	__local_depot0[16];
	.reg .b64 	%SP;
	.reg .b64 	%SPL;
	.reg .b32 	%r<6>;
	.reg .b64 	%rd<5>;

	mov.u64 	%SPL, __local_depot0;
	cvta.local.u64 	%SP, %SPL;
	add.u64 	%rd1, %SP, 0;
	add.u64 	%rd2, %SPL, 0;
	mov.u32 	%r1, %ctaid.x;
	mov.u32 	%r2, %tid.y;
	mov.u32 	%r3, %tid.x;
	st.local.v2.u32 	[%rd2], {%r2, %r3};
	st.local.u32 	[%rd2+8], %r1;
	mov.u64 	%rd3, $str;
	cvta.global.u64 	%rd4, %rd3;
	{ // callseq 0, 0
	.param .b64 param0;
	st.param.b64 	[param0], %rd4;
	.param .b64 param1;
	st.param.b64 	[param1], %rd1;
	.param .b32 retval0;
	call.uni (retval0), 
	vprintf, 
	(
	param0, 
	param1
	);
	ld.param.b32 	%r4, [retval0];
	} // callseq 0
	ret;

}


// ===== COMPILED SASS (sm_100) =====

	.target	sm_100

	.elftype	@"ET_EXEC"


//--------------------- .note.nv.tkinfo           --------------------------
	.section	.note.nv.tkinfo,"",@"SHT_NOTE"
	.sectionflags	@"SHF_NOTE_NV_TKINFO"
	.tkinfo
        /*0018*/ 	.word	0x00000002
        /*0030*/ 	.string	""
        /*0030*/ 	.string	"ptxas"
        /*0030*/ 	.string	"Cuda compilation tools, release 13.0, V13.0.88"
        /*0030*/ 	.string	"Build cuda_13.0.r13.0/compiler.36424714_0"
        /*0030*/ 	.string	"-arch sm_100 -m 64 "



//--------------------- .note.nv.cuinfo           --------------------------
	.section	.note.nv.cuinfo,"",@"SHT_NOTE"
	.sectionflags	@"SHF_NOTE_NV_CUINFO"
        /*0018*/ 	.short	0x0002
        /*001a*/ 	.short	0x0064
        /*001c*/ 	.short	0x0082
	.zero		2


//--------------------- .nv.info                  --------------------------
	.section	.nv.info,"",@"SHT_CUDA_INFO"
	.align	4


	//----- nvinfo : EIATTR_REGCOUNT
	.align		4
        /*0000*/ 	.byte	0x04, 0x2f
        /*0002*/ 	.short	(.L_2 - .L_1)
	.align		4
.L_1:
        /*0004*/ 	.word	index@(_Z16helloWorldKernelv)
        /*0008*/ 	.word	0x00000018


	//----- nvinfo : EIATTR_FRAME_SIZE
	.align		4
.L_2:
        /*000c*/ 	.byte	0x04, 0x11
        /*000e*/ 	.short	(.L_4 - .L_3)
	.align		4
.L_3:
        /*0010*/ 	.word	index@(_Z16helloWorldKernelv)
        /*0014*/ 	.word	0x00000010


	//----- nvinfo : EIATTR_MIN_STACK_SIZE
	.align		4
.L_4:
        /*0018*/ 	.byte	0x04, 0x12
        /*001a*/ 	.short	(.L_6 - .L_5)
	.align		4
.L_5:
        /*001c*/ 	.word	index@(_Z16helloWorldKernelv)
        /*0020*/ 	.word	0x00000010
.L_6:


//--------------------- .nv.compat                --------------------------
	.section	.nv.compat,"",@"SHT_CUDA_COMPAT_INFO"
	.align	4
        /*0000*/ 	.byte	0x02, 0x09, 0x00, 0x00, 0x02, 0x02, 0x01, 0x00, 0x02, 0x05, 0x05, 0x00, 0x03, 0x07, 0x01, 0x01
        /*0010*/ 	.byte	0x02, 0x03, 0x00, 0x00, 0x02, 0x06, 0x01, 0x00, 0x04, 0x0b, 0x08, 0x00, 0x09, 0x00, 0x00, 0x00
        /*0020*/ 	.byte	0x00, 0x00, 0x00, 0x00


//--------------------- .nv.info._Z16helloWorldKernelv --------------------------
	.section	.nv.info._Z16helloWorldKernelv,"",@"SHT_CUDA_INFO"
	.sectionflags	@""
	.align	4


	//----- nvinfo : EIATTR_CUDA_API_VERSION
	.align		4
        /*0000*/ 	.byte	0x04, 0x37
        /*0002*/ 	.short	(.L_8 - .L_7)
.L_7:
        /*0004*/ 	.word	0x00000082


	//----- nvinfo : EIATTR_SPARSE_MMA_MASK
	.align		4
.L_8:
        /*0008*/ 	.byte	0x03, 0x50
        /*000a*/ 	.short	0x0000


	//----- nvinfo : EIATTR_MAXREG_COUNT
	.align		4
        /*000c*/ 	.byte	0x03, 0x1b
        /*000e*/ 	.short	0x00ff


	//----- nvinfo : EIATTR_EXTERNS
	.align		4
        /*0010*/ 	.byte	0x04, 0x0f
        /*0012*/ 	.short	(.L_10 - .L_9)


	//   ....[0]....
	.align		4
.L_9:
        /*0014*/ 	.word	index@(vprintf)


	//----- nvinfo : EIATTR_MERCURY_ISA_VERSION
	.align		4
.L_10:
        /*0018*/ 	.byte	0x03, 0x5f
        /*001a*/ 	.short	0x0101


	//----- nvinfo : EIATTR_VRC_CTA_INIT_COUNT
	.align		4
        /*001c*/ 	.byte	0x02, 0x4a
	.zero		1
	.zero		1


	//----- nvinfo : EIATTR_SYSCALL_OFFSETS
	.align		4
        /*0020*/ 	.byte	0x04, 0x46
        /*0022*/ 	.short	(.L_12 - .L_11)


	//   ....[0]....
.L_11:
        /*0024*/ 	.word	0x00000110


	//----- nvinfo : EIATTR_EXIT_INSTR_OFFSETS
	.align		4
.L_12:
        /*0028*/ 	.byte	0x04, 0x1c
        /*002a*/ 	.short	(.L_14 - .L_13)


	//   ....[0]....
.L_13:
        /*002c*/ 	.word	0x00000120


	//----- nvinfo : EIATTR_SW_WAR
	.align		4
.L_14:
        /*0030*/ 	.byte	0x04, 0x36
        /*0032*/ 	.short	(.L_16 - .L_15)
.L_15:
        /*0034*/ 	.word	0x00000008
.L_16:


//--------------------- .nv.callgraph             --------------------------
	.section	.nv.callgraph,"",@"SHT_CUDA_CALLGRAPH"
	.align	4
	.sectionentsize	8
	.align		4
        /*0000*/ 	.word	0x00000000
	.align		4
        /*0004*/ 	.word	0xffffffff
	.align		4
        /*0008*/ 	.word	index@(_Z16helloWorldKernelv)
	.align		4
        /*000c*/ 	.word	index@(vprintf)
	.align		4
        /*0010*/ 	.word	0x00000000
	.align		4
        /*0014*/ 	.word	0xfffffffe
	.align		4
        /*0018*/ 	.word	0x00000000
	.align		4
        /*001c*/ 	.word	0xfffffffd
	.align		4
        /*0020*/ 	.word	0x00000000
	.align		4
        /*0024*/ 	.word	0xfffffffc


//--------------------- .nv.constant4             --------------------------
	.section	.nv.constant4,"a",@progbits
	.align	8
	.align		8
.nv.constant4:
        /*0000*/ 	.dword	vprintf
	.align		8
        /*0008*/ 	.dword	$str


//--------------------- .text._Z16helloWorldKernelv --------------------------
	.section	.text._Z16helloWorldKernelv,"ax",@progbits
	.align	128
        .global         _Z16helloWorldKernelv
        .type           _Z16helloWorldKernelv,@function
        .size           _Z16helloWorldKernelv,(.L_x_2 - _Z16helloWorldKernelv)
        .other          _Z16helloWorldKernelv,@"STO_CUDA_ENTRY STV_DEFAULT"
_Z16helloWorldKernelv:
.text._Z16helloWorldKernelv:
[----:B------:R-:W0:Y:S01]  /*0000*/  LDC R1, c[0x0][0x37c] ;  /* 0x0000df00ff017b82 */ /* 0x000e220000000800 */
[----:B------:R-:W1:Y:S01]  /*0010*/  S2R R10, SR_TID.Y ;  /* 0x00000000000a7919 */ /* 0x000e620000002200 */
[----:B0-----:R-:W-:Y:S01]  /*0020*/  VIADD R1, R1, 0xfffffff0 ;  /* 0xfffffff001017836 */ /* 0x001fe20000000000 */
[----:B------:R-:W-:Y:S01]  /*0030*/  MOV R0, 0x0 ;  /* 0x0000000000007802 */ /* 0x000fe20000000f00 */
[----:B------:R-:W0:Y:S01]  /*0040*/  LDCU UR4, c[0x0][0x2f8] ;  /* 0x00005f00ff0477ac */ /* 0x000e220008000800 */
[----:B------:R-:W1:Y:S03]  /*0050*/  S2R R11, SR_TID.X ;  /* 0x00000000000b7919 */ /* 0x000e660000002100 */
[----:B------:R2:W3:Y:S01]  /*0060*/  LDC.64 R2, c[0x4][R0] ;  /* 0x0100000000027b82 */ /* 0x0004e20000000a00 */
[----:B------:R-:W4:Y:S01]  /*0070*/  LDCU.64 UR6, c[0x4][0x8] ;  /* 0x01000100ff0677ac */ /* 0x000f220008000a00 */
[----:B------:R-:W5:Y:S01]  /*0080*/  S2R R8, SR_CTAID.X ;  /* 0x0000000000087919 */ /* 0x000f620000002500 */
[----:B------:R-:W2:Y:S01]  /*0090*/  LDCU UR5, c[0x0][0x2fc] ;  /* 0x00005f80ff0577ac */ /* 0x000ea20008000800 */
[----:B0-----:R-:W-:Y:S01]  /*00a0*/  IADD3 R6, P0, PT, R1, UR4, RZ ;  /* 0x0000000401067c10 */ /* 0x001fe2000ff1e0ff */
[----:B----4-:R-:W-:Y:S01]  /*00b0*/  IMAD.U32 R4, RZ, RZ, UR6 ;  /* 0x00000006ff047e24 */ /* 0x010fe2000f8e00ff */
[----:B------:R-:W-:-:S03]  /*00c0*/  MOV R5, UR7 ;  /* 0x0000000700057c02 */ /* 0x000fc60008000f00 */
[----:B--2---:R-:W-:Y:S01]  /*00d0*/  IMAD.X R7, RZ, RZ, UR5, P0 ;  /* 0x00000005ff077e24 */ /* 0x004fe200080e06ff */
[----:B-1----:R0:W-:Y:S04]  /*00e0*/  STL.64 [R1], R10 ;  /* 0x0000000a01007387 */ /* 0x0021e80000100a00 */
[----:B-----5:R0:W-:Y:S03]  /*00f0*/  STL [R1+0x8], R8 ;  /* 0x0000080801007387 */ /* 0x0201e60000100800 */
[----:B------:R-:W-:-:S07]  /*0100*/  LEPC R20, `(.L_x_0) ;  /* 0x000000001014794e */ /* 0x000fce0000000000 */
[----:B0--3--:R-:W-:Y:S05]  /*0110*/  CALL.ABS.NOINC R2 ;  /* 0x0000000002007343 */ /* 0x009fea0003c00000 */
.L_x_0:
[----:B------:R-:W-:Y:S05]  /*0120*/  EXIT ;  /* 0x000000000000794d */ /* 0x000fea0003800000 */
.L_x_1:
[----:B------:R-:W-:-:S00]  /*0130*/  BRA `(.L_x_1) ;  /* 0xfffffffc00fc7947 */ /* 0x000fc0000383ffff */
[----:B------:R-:W-:-:S00]  /*0140*/  NOP ;  /* 0x0000000000007918 */ /* 0x000fc00000000000 */
        /* <DEDUP_REMOVED lines=11> */
.L_x_2:


//--------------------- .nv.global.init           --------------------------
	.section	.nv.global.init,"aw",@progbits
.nv.global.init:
	.type		$str,@object
	.size		$str,(.L_0 - $str)
$str:
        /*0000*/ 	.byte	0x48, 0x65, 0x6c, 0x6c, 0x6f, 0x20, 0x57, 0x6f, 0x72, 0x6c, 0x64, 0x20, 0x66, 0x72, 0x6f, 0x6d
        /*0010*/ 	.byte	0x20, 0x54, 0x68, 0x72, 0x65, 0x61, 0x64, 0x20, 0x28, 0x25, 0x64, 0x2c, 0x20, 0x25, 0x64, 0x29
        /*0020*/ 	.byte	0x20, 0x69, 0x6e, 0x20, 0x42, 0x6c, 0x6f, 0x63, 0x6b, 0x20, 0x25, 0x64, 0x21, 0x0a, 0x00
.L_0:


//--------------------- .nv.shared.reserved.0     --------------------------
	.section	.nv.shared.reserved.0,"aw",@nobits
	.weak		__nv_reservedSMEM_offset_0_alias
	.size		__nv_reservedSMEM_offset_0_alias, 0, 64
	.other		__nv_reservedSMEM_offset_0_alias,@"STO_CUDA_RESERVED_SHARED STV_DEFAULT"
__nv_reservedSMEM_offset_0_alias:
	.zero		0
	.zero		64


//--------------------- .nv.constant0._Z16helloWorldKernelv --------------------------
	.section	.nv.constant0._Z16helloWorldKernelv,"a",@progbits
	.sectionflags	@""
	.align	4
.nv.constant0._Z16helloWorldKernelv:
	.zero		896


//--------------------- SYMBOLS --------------------------

	.type		.nv.reservedSmem.offset0,@object
	.size		.nv.reservedSmem.offset0,0x4
	.type		vprintf,@function
